	.headerflags	@"EF_CUDA_TEXMODE_UNIFIED EF_CUDA_64BIT_ADDRESS EF_CUDA_ACCELERATORS EF_CUDA_SM90 EF_CUDA_VIRTUAL_SM(EF_CUDA_SM90)"
	.elftype	@"ET_EXEC"


//--------------------- .nv.info                  --------------------------
	.section	.nv.info,"",@"SHT_CUDA_INFO"
	.align	4


	//----- nvinfo : EIATTR_REGCOUNT
	.align		4
        /*0000*/ 	.byte	0x04, 0x2f
        /*0002*/ 	.short	(.L_1 - .L_0)
	.align		4
.L_0:
        /*0004*/ 	.word	index@(triton_poi_fused_mul_transpose_4)
        /*0008*/ 	.word	0x00000018


	//----- nvinfo : EIATTR_MIN_STACK_SIZE
	.align		4
.L_1:
        /*000c*/ 	.byte	0x04, 0x12
        /*000e*/ 	.short	(.L_3 - .L_2)
	.align		4
.L_2:
        /*0010*/ 	.word	index@(triton_poi_fused_mul_transpose_4)
        /*0014*/ 	.word	0x00000000


	//----- nvinfo : EIATTR_FRAME_SIZE
	.align		4
.L_3:
        /*0018*/ 	.byte	0x04, 0x11
        /*001a*/ 	.short	(.L_5 - .L_4)
	.align		4
.L_4:
        /*001c*/ 	.word	index@(triton_poi_fused_mul_transpose_4)
        /*0020*/ 	.word	0x00000000


	//----- nvinfo : EIATTR_MIN_STACK_SIZE
	.align		4
.L_5:
        /*0024*/ 	.byte	0x04, 0x12
        /*0026*/ 	.short	(.L_7 - .L_6)
	.align		4
.L_6:
        /*0028*/ 	.word	index@(triton_poi_fused_mul_transpose_4)
        /*002c*/ 	.word	0x00000000
.L_7:


//--------------------- .nv.info.triton_poi_fused_mul_transpose_4 --------------------------
	.section	.nv.info.triton_poi_fused_mul_transpose_4,"",@"SHT_CUDA_INFO"
	.sectionflags	@""
	.align	4


	//----- nvinfo : EIATTR_CUDA_API_VERSION
	.align		4
        /*0000*/ 	.byte	0x04, 0x37
        /*0002*/ 	.short	(.L_9 - .L_8)
.L_8:
        /*0004*/ 	.word	0x0000007c


	//----- nvinfo : EIATTR_KPARAM_INFO
	.align		4
.L_9:
        /*0008*/ 	.byte	0x04, 0x17
        /*000a*/ 	.short	(.L_11 - .L_10)
.L_10:
        /*000c*/ 	.word	0x00000000
        /*0010*/ 	.short	0x0005
        /*0012*/ 	.short	0x0024
        /*0014*/ 	.byte	0x00, 0xf0, 0x11, 0x00


	//----- nvinfo : EIATTR_KPARAM_INFO
	.align		4
.L_11:
        /*0018*/ 	.byte	0x04, 0x17
        /*001a*/ 	.short	(.L_13 - .L_12)
.L_12:
        /*001c*/ 	.word	0x00000000
        /*0020*/ 	.short	0x0004
        /*0022*/ 	.short	0x0020
        /*0024*/ 	.byte	0x00, 0xf0, 0x11, 0x00


	//----- nvinfo : EIATTR_KPARAM_INFO
	.align		4
.L_13:
        /*0028*/ 	.byte	0x04, 0x17
        /*002a*/ 	.short	(.L_15 - .L_14)
.L_14:
        /*002c*/ 	.word	0x00000000
        /*0030*/ 	.short	0x0003
        /*0032*/ 	.short	0x0018
        /*0034*/ 	.byte	0x00, 0xf4, 0x21, 0x00


	//----- nvinfo : EIATTR_KPARAM_INFO
	.align		4
.L_15:
        /*0038*/ 	.byte	0x04, 0x17
        /*003a*/ 	.short	(.L_17 - .L_16)
.L_16:
        /*003c*/ 	.word	0x00000000
        /*0040*/ 	.short	0x0002
        /*0042*/ 	.short	0x0010
        /*0044*/ 	.byte	0x00, 0xf4, 0x21, 0x00


	//----- nvinfo : EIATTR_KPARAM_INFO
	.align		4
.L_17:
        /*0048*/ 	.byte	0x04, 0x17
        /*004a*/ 	.short	(.L_19 - .L_18)
.L_18:
        /*004c*/ 	.word	0x00000000
        /*0050*/ 	.short	0x0001
        /*0052*/ 	.short	0x0008
        /*0054*/ 	.byte	0x00, 0xf4, 0x21, 0x00


	//----- nvinfo : EIATTR_KPARAM_INFO
	.align		4
.L_19:
        /*0058*/ 	.byte	0x04, 0x17
        /*005a*/ 	.short	(.L_21 - .L_20)
.L_20:
        /*005c*/ 	.word	0x00000000
        /*0060*/ 	.short	0x0000
        /*0062*/ 	.short	0x0000
        /*0064*/ 	.byte	0x00, 0xf4, 0x21, 0x00


	//----- nvinfo : EIATTR_SPARSE_MMA_MASK
	.align		4
.L_21:
        /*0068*/ 	.byte	0x03, 0x50
        /*006a*/ 	.short	0x0000


	//----- nvinfo : EIATTR_MAXREG_COUNT
	.align		4
        /*006c*/ 	.byte	0x03, 0x1b
        /*006e*/ 	.short	0x00ff


	//----- nvinfo : EIATTR_EXIT_INSTR_OFFSETS
	.align		4
        /*0070*/ 	.byte	0x04, 0x1c
        /*0072*/ 	.short	(.L_23 - .L_22)


	//   ....[0]....
.L_22:
        /*0074*/ 	.word	0x00000420


	//   ....[1]....
        /*0078*/ 	.word	0x00000440


	//----- nvinfo : EIATTR_REQNTID
	.align		4
.L_23:
        /*007c*/ 	.byte	0x04, 0x10
        /*007e*/ 	.short	(.L_25 - .L_24)
.L_24:
        /*0080*/ 	.word	0x00000020
        /*0084*/ 	.word	0x00000001
        /*0088*/ 	.word	0x00000001


	//----- nvinfo : EIATTR_CBANK_PARAM_SIZE
	.align		4
.L_25:
        /*008c*/ 	.byte	0x03, 0x19
        /*008e*/ 	.short	0x0028


	//----- nvinfo : EIATTR_PARAM_CBANK
	.align		4
        /*0090*/ 	.byte	0x04, 0x0a
        /*0092*/ 	.short	(.L_27 - .L_26)
	.align		4
.L_26:
        /*0094*/ 	.word	index@(.nv.constant0.triton_poi_fused_mul_transpose_4)
        /*0098*/ 	.short	0x0210
        /*009a*/ 	.short	0x0028


	//----- nvinfo : EIATTR_SW_WAR
	.align		4
.L_27:
        /*009c*/ 	.byte	0x04, 0x36
        /*009e*/ 	.short	(.L_29 - .L_28)
.L_28:
        /*00a0*/ 	.word	0x00000008
.L_29:


//--------------------- .nv.callgraph             --------------------------
	.section	.nv.callgraph,"",@"SHT_CUDA_CALLGRAPH"
	.align	4
	.sectionentsize	8
	.align		4
        /*0000*/ 	.word	0x00000000
	.align		4
        /*0004*/ 	.word	0xffffffff
	.align		4
        /*0008*/ 	.word	0x00000000
	.align		4
        /*000c*/ 	.word	0xfffffffe
	.align		4
        /*0010*/ 	.word	0x00000000
	.align		4
        /*0014*/ 	.word	0xfffffffd
	.align		4
        /*0018*/ 	.word	0x00000000
	.align		4
        /*001c*/ 	.word	0xfffffffc


//--------------------- .text.triton_poi_fused_mul_transpose_4 --------------------------
	.section	.text.triton_poi_fused_mul_transpose_4,"ax",@progbits
	.sectionflags	@"SHF_BARRIERS=1"
	.align	128
        .global         triton_poi_fused_mul_transpose_4
        .type           triton_poi_fused_mul_transpose_4,@function
        .size           triton_poi_fused_mul_transpose_4,(.L_x_1 - triton_poi_fused_mul_transpose_4)
        .other          triton_poi_fused_mul_transpose_4,@"STO_CUDA_ENTRY STV_DEFAULT"
triton_poi_fused_mul_transpose_4:
.text.triton_poi_fused_mul_transpose_4:
[----:B------:R-:W0:Y:S02]  /*0000*/  LDC R1, c[0x0][0x28] ;  /* 0x00000a00ff017b82 */ /* 0x000e240000000800 */
[----:B------:R-:W1:Y:S01]  /*0010*/  S2R R0, SR_CTAID.Y ;  /* 0x0000000000007919 */ /* 0x000e620000002600 */
[----:B------:R-:W2:Y:S01]  /*0020*/  LDC.64 R4, c[0x0][0x218] ;  /* 0x00008600ff047b82 */ /* 0x000ea20000000a00 */
[----:B------:R-:W-:Y:S01]  /*0030*/  ULDC.64 UR6, c[0x0][0x208] ;  /* 0x0000820000067ab9 */ /* 0x000fe20000000a00 */
[----:B------:R-:W3:Y:S01]  /*0040*/  S2R R19, SR_TID.X ;  /* 0x0000000000137919 */ /* 0x000ee20000002100 */
[----:B------:R-:W4:Y:S05]  /*0050*/  S2R R8, SR_CTAID.X ;  /* 0x0000000000087919 */ /* 0x000f2a0000002500 */
[----:B------:R-:W5:Y:S01]  /*0060*/  LDC.64 R2, c[0x0][0x210] ;  /* 0x00008400ff027b82 */ /* 0x000f620000000a00 */
[----:B-1----:R-:W-:-:S02]  /*0070*/  IMAD.SHL.U32 R0, R0, 0x10, RZ ;  /* 0x0000001000007824 */ /* 0x002fc400078e00ff */
[----:B---3--:R-:W-:Y:S01]  /*0080*/  IMAD.SHL.U32 R7, R19, 0x2, RZ ;  /* 0x0000000213077824 */ /* 0x008fe200078e00ff */
[----:B------:R-:W-:Y:S01]  /*0090*/  SHF.R.U32.HI R11, RZ, 0x3, R19 ;  /* 0x00000003ff0b7819 */ /* 0x000fe20000011613 */
[----:B----4-:R-:W-:-:S03]  /*00a0*/  IMAD.SHL.U32 R8, R8, 0x4, RZ ;  /* 0x0000000408087824 */ /* 0x010fc600078e00ff */
[----:B------:R-:W-:-:S04]  /*00b0*/  LOP3.LUT R6, R0, 0xe, R7, 0xf8, !PT ;  /* 0x0000000e00067812 */ /* 0x000fc800078ef807 */
[----:B------:R-:W-:Y:S02]  /*00c0*/  SHF.R.S32.HI R9, RZ, 0x1f, R6 ;  /* 0x0000001fff097819 */ /* 0x000fe40000011406 */
[----:B------:R-:W-:Y:S02]  /*00d0*/  ISETP.GE.AND P1, PT, R6, 0x10, PT ;  /* 0x000000100600780c */ /* 0x000fe40003f26270 */
[----:B------:R-:W-:Y:S02]  /*00e0*/  LEA.HI R10, R9, R6, RZ, 0x2 ;  /* 0x00000006090a7211 */ /* 0x000fe400078f10ff */
[----:B------:R-:W-:Y:S02]  /*00f0*/  SGXT.U32 R9, R11, 0x2 ;  /* 0x000000020b09781a */ /* 0x000fe40000000000 */
[----:B------:R-:W-:Y:S02]  /*0100*/  LOP3.LUT R13, R10, 0xfffffffc, RZ, 0xc0, !PT ;  /* 0xfffffffc0a0d7812 */ /* 0x000fe400078ec0ff */
[----:B------:R-:W-:-:S02]  /*0110*/  LOP3.LUT R11, R8, R9, RZ, 0xfc, !PT ;  /* 0x00000009080b7212 */ /* 0x000fc400078efcff */
[----:B------:R-:W-:Y:S01]  /*0120*/  SHF.R.S32.HI R10, RZ, 0x2, R10 ;  /* 0x00000002ff0a7819 */ /* 0x000fe2000001140a */
[----:B------:R-:W-:Y:S01]  /*0130*/  IMAD.IADD R13, R6, 0x1, -R13 ;  /* 0x00000001060d7824 */ /* 0x000fe200078e0a0d */
[----:B------:R-:W-:-:S03]  /*0140*/  ISETP.GE.AND P0, PT, R11, 0x4, PT ;  /* 0x000000040b00780c */ /* 0x000fc60003f06270 */
[----:B------:R-:W-:Y:S01]  /*0150*/  IMAD R10, R10, 0xc, R13 ;  /* 0x0000000c0a0a7824 */ /* 0x000fe200078e020d */
[----:B------:R-:W-:Y:S01]  /*0160*/  ISETP.LT.AND P0, PT, R6, 0x10, !P0 ;  /* 0x000000100600780c */ /* 0x000fe20004701270 */
[----:B--2---:R-:W-:Y:S01]  /*0170*/  IMAD.WIDE R4, R13, 0x4, R4 ;  /* 0x000000040d047825 */ /* 0x004fe200078e0204 */
[----:B------:R-:W-:-:S03]  /*0180*/  CS2R R12, SRZ ;  /* 0x00000000000c7805 */ /* 0x000fc6000001ff00 */
[----:B------:R-:W-:-:S04]  /*0190*/  IMAD R15, R11, 0x30, R10 ;  /* 0x000000300b0f7824 */ /* 0x000fc800078e020a */
[----:B-----5:R-:W-:Y:S01]  /*01a0*/  IMAD.WIDE R2, R15, 0x4, R2 ;  /* 0x000000040f027825 */ /* 0x020fe200078e0202 */
[----:B------:R-:W-:-:S04]  /*01b0*/  CS2R R14, SRZ ;  /* 0x00000000000e7805 */ /* 0x000fc8000001ff00 */
[----:B------:R1:W2:Y:S04]  /*01c0*/  @P0 LDG.E.EL.64 R12, desc[UR6][R2.64] ;  /* 0x00000006020c0981 */ /* 0x0002a8000c2e1b00 */
[----:B------:R3:W2:Y:S01]  /*01d0*/  @!P1 LDG.E.EL.64 R14, desc[UR6][R4.64] ;  /* 0x00000006040e9981 */ /* 0x0006a2000c2e1b00 */
[----:B------:R-:W4:Y:S01]  /*01e0*/  S2UR UR5, SR_CgaCtaId ;  /* 0x00000000000579c3 */ /* 0x000f220000008800 */
[----:B------:R-:W-:Y:S01]  /*01f0*/  IMAD.SHL.U32 R10, R19, 0x8, RZ ;  /* 0x00000008130a7824 */ /* 0x000fe200078e00ff */
[----:B------:R-:W-:-:S04]  /*0200*/  UMOV UR4, 0x400 ;  /* 0x0000040000047882 */ /* 0x000fc80000000000 */
[----:B------:R-:W-:Y:S02]  /*0210*/  LOP3.LUT R10, R10, 0x38, RZ, 0xc0, !PT ;  /* 0x000000380a0a7812 */ /* 0x000fe400078ec0ff */
[----:B------:R-:W-:Y:S01]  /*0220*/  SHF.R.U32.HI R17, RZ, 0x2, R7 ;  /* 0x00000002ff117819 */ /* 0x000fe20000011607 */
[----:B-1----:R-:W1:Y:S01]  /*0230*/  LDC.64 R2, c[0x0][0x220] ;  /* 0x00008800ff027b82 */ /* 0x002e620000000a00 */
[C---:B------:R-:W-:Y:S02]  /*0240*/  LOP3.LUT R9, R10.reuse, R9, RZ, 0xfc, !PT ;  /* 0x000000090a097212 */ /* 0x040fe400078efcff */
[C---:B------:R-:W-:Y:S02]  /*0250*/  LOP3.LUT R18, R10.reuse, 0x4, RZ, 0xfc, !PT ;  /* 0x000000040a127812 */ /* 0x040fe400078efcff */
[-C--:B------:R-:W-:Y:S02]  /*0260*/  LEA.HI R10, R10, R9.reuse, RZ, 0x1e ;  /* 0x000000090a0a7211 */ /* 0x080fe400078ff0ff */
[----:B------:R-:W-:Y:S01]  /*0270*/  LEA.HI R18, R18, R9, RZ, 0x1e ;  /* 0x0000000912127211 */ /* 0x000fe200078ff0ff */
[----:B---3--:R-:W3:Y:S01]  /*0280*/  LDC.64 R4, c[0x0][0x228] ;  /* 0x00008a00ff047b82 */ /* 0x008ee20000000a00 */
[----:B----4-:R-:W-:-:S06]  /*0290*/  UPRMT UR4, UR5, 0x654, UR4 ;  /* 0x0000065405047896 */ /* 0x010fcc0008000004 */
[----:B------:R-:W-:Y:S02]  /*02a0*/  LEA R18, R18, UR4, 0x2 ;  /* 0x0000000412127c11 */ /* 0x000fe4000f8e10ff */
[----:B------:R-:W-:Y:S02]  /*02b0*/  LOP3.LUT R16, R7, 0x3e, RZ, 0xc0, !PT ;  /* 0x0000003e07107812 */ /* 0x000fe400078ec0ff */
[----:B------:R-:W-:-:S05]  /*02c0*/  SGXT.U32 R17, R17, 0x4 ;  /* 0x000000041111781a */ /* 0x000fca0000000000 */
[----:B------:R-:W-:-:S05]  /*02d0*/  IMAD.IADD R16, R16, 0x1, R17 ;  /* 0x0000000110107824 */ /* 0x000fca00078e0211 */
[----:B------:R-:W-:Y:S02]  /*02e0*/  LEA R16, R16, UR4, 0x2 ;  /* 0x0000000410107c11 */ /* 0x000fe4000f8e10ff */
[----:B------:R-:W-:Y:S02]  /*02f0*/  SHF.R.U32.HI R9, RZ, 0x1, R19 ;  /* 0x00000001ff097819 */ /* 0x000fe40000011613 */
[----:B------:R-:W-:Y:S02]  /*0300*/  LOP3.LUT R8, R8, 0x2, R7, 0xf8, !PT ;  /* 0x0000000208087812 */ /* 0x000fe400078ef807 */
[----:B------:R-:W-:Y:S02]  /*0310*/  SGXT.U32 R9, R9, 0x4 ;  /* 0x000000040909781a */ /* 0x000fe40000000000 */
[----:B------:R-:W-:Y:S02]  /*0320*/  ISETP.GE.AND P1, PT, R8, 0x4, PT ;  /* 0x000000040800780c */ /* 0x000fe40003f26270 */
[----:B------:R-:W-:-:S04]  /*0330*/  LOP3.LUT R9, R0, R9, RZ, 0xfc, !PT ;  /* 0x0000000900097212 */ /* 0x000fc800078efcff */
[C---:B------:R-:W-:Y:S01]  /*0340*/  ISETP.LT.AND P1, PT, R9.reuse, 0x10, !P1 ;  /* 0x000000100900780c */ /* 0x040fe20004f21270 */
[----:B------:R-:W-:-:S04]  /*0350*/  IMAD R9, R9, 0x4, R8 ;  /* 0x0000000409097824 */ /* 0x000fc800078e0208 */
[----:B-1----:R-:W-:-:S04]  /*0360*/  IMAD.WIDE R2, R9, 0x4, R2 ;  /* 0x0000000409027825 */ /* 0x002fc800078e0202 */
[----:B------:R-:W-:-:S04]  /*0370*/  IMAD R11, R11, 0x10, R6 ;  /* 0x000000100b0b7824 */ /* 0x000fc800078e0206 */
[----:B---3--:R-:W-:-:S04]  /*0380*/  IMAD.WIDE R4, R11, 0x4, R4 ;  /* 0x000000040b047825 */ /* 0x008fc800078e0204 */
[----:B--2---:R-:W-:Y:S01]  /*0390*/  FADD R21, R15, R13 ;  /* 0x0000000d0f157221 */ /* 0x004fe20000000000 */
[----:B------:R-:W-:Y:S01]  /*03a0*/  FADD R20, R14, R12 ;  /* 0x0000000c0e147221 */ /* 0x000fe20000000000 */
[----:B------:R-:W-:-:S05]  /*03b0*/  LEA R13, R10, UR4, 0x2 ;  /* 0x000000040a0d7c11 */ /* 0x000fca000f8e10ff */
[----:B------:R-:W-:Y:S04]  /*03c0*/  STS [R13], R20 ;  /* 0x000000140d007388 */ /* 0x000fe80000000800 */
[----:B------:R-:W-:Y:S01]  /*03d0*/  STS [R18+0x10], R21 ;  /* 0x0000101512007388 */ /* 0x000fe20000000800 */
[----:B------:R-:W-:Y:S06]  /*03e0*/  BAR.SYNC.DEFER_BLOCKING 0x0 ;  /* 0x0000000000007b1d */ /* 0x000fec0000010000 */
[----:B------:R-:W-:Y:S04]  /*03f0*/  LDS R14, [R16] ;  /* 0x00000000100e7984 */ /* 0x000fe80000000800 */
[----:B------:R-:W1:Y:S04]  /*0400*/  LDS R15, [R16+0x4] ;  /* 0x00000400100f7984 */ /* 0x000e680000000800 */
[----:B-1----:R1:W-:Y:S01]  /*0410*/  @P1 STG.E.64 desc[UR6][R2.64], R14 ;  /* 0x0000000e02001986 */ /* 0x0023e2000c101b06 */
[----:B------:R-:W-:Y:S05]  /*0420*/  @!P0 EXIT ;  /* 0x000000000000894d */ /* 0x000fea0003800000 */
[----:B------:R-:W-:Y:S01]  /*0430*/  STG.E.64 desc[UR6][R4.64], R20 ;  /* 0x0000001404007986 */ /* 0x000fe2000c101b06 */
[----:B------:R-:W-:Y:S05]  /*0440*/  EXIT ;  /* 0x000000000000794d */ /* 0x000fea0003800000 */
.L_x_0:
[----:B------:R-:W-:-:S00]  /*0450*/  BRA `(.L_x_0) ;  /* 0xfffffffc00fc7947 */ /* 0x000fc0000383ffff */
[----:B------:R-:W-:-:S00]  /*0460*/  NOP ;  /* 0x0000000000007918 */ /* 0x000fc00000000000 */
        /* <DEDUP_REMOVED lines=9> */
.L_x_1:


//--------------------- .nv.shared.triton_poi_fused_mul_transpose_4 --------------------------
	.section	.nv.shared.triton_poi_fused_mul_transpose_4,"aw",@nobits
	.sectionflags	@""
	.align	16
	.zero		1024


//--------------------- .nv.constant0.triton_poi_fused_mul_transpose_4 --------------------------
	.section	.nv.constant0.triton_poi_fused_mul_transpose_4,"a",@progbits
	.sectionflags	@""
	.align	4
.nv.constant0.triton_poi_fused_mul_transpose_4:
	.zero		568
